//
// Generated by NVIDIA NVVM Compiler
//
// Compiler Build ID: CL-36424714
// Cuda compilation tools, release 13.0, V13.0.88
// Based on NVVM 20.0.0
//

.version 9.0
.target sm_100
.address_size 64

	// .globl	_Z8gpu_stepiP8Particlef
.global .align 4 .b8 __cudart_i2opi_f[24] = {65, 144, 67, 60, 153, 149, 98, 219, 192, 221, 52, 245, 209, 87, 39, 252, 41, 21, 68, 78, 110, 131, 249, 162};

.visible .entry _Z8gpu_stepiP8Particlef(
	.param .u32 _Z8gpu_stepiP8Particlef_param_0,
	.param .u64 .ptr .align 1 _Z8gpu_stepiP8Particlef_param_1,
	.param .f32 _Z8gpu_stepiP8Particlef_param_2
)
{
	.local .align 4 .b8 	__local_depot0[28];
	.reg .b64 	%SP;
	.reg .b64 	%SPL;
	.reg .pred 	%p<26>;
	.reg .b32 	%r<121>;
	.reg .b32 	%f<80>;
	.reg .b64 	%rd<62>;
	.reg .b64 	%fd<7>;

	mov.u64 	%SPL, __local_depot0;
	ld.param.u32 	%r42, [_Z8gpu_stepiP8Particlef_param_0];
	ld.param.u64 	%rd24, [_Z8gpu_stepiP8Particlef_param_1];
	ld.param.f32 	%f17, [_Z8gpu_stepiP8Particlef_param_2];
	add.u64 	%rd1, %SPL, 0;
	mov.u32 	%r43, %tid.x;
	mov.u32 	%r44, %ctaid.x;
	mov.u32 	%r45, %ntid.x;
	mad.lo.s32 	%r1, %r44, %r45, %r43;
	setp.ge.s32 	%p1, %r1, %r42;
	@%p1 bra 	$L__BB0_26;
	cvta.to.global.u64 	%rd26, %rd24;
	mul.wide.s32 	%rd27, %r1, 24;
	add.s64 	%rd28, %rd26, %rd27;
	add.s64 	%rd2, %rd28, 12;
	ld.global.f32 	%f1, [%rd28+12];
	ld.global.f32 	%f2, [%rd28+16];
	ld.global.f32 	%f3, [%rd28+20];
	mul.f32 	%f18, %f17, 0f3F22F983;
	cvt.rni.s32.f32 	%r120, %f18;
	cvt.rn.f32.s32 	%f19, %r120;
	fma.rn.f32 	%f20, %f19, 0fBFC90FDA, %f17;
	fma.rn.f32 	%f21, %f19, 0fB3A22168, %f20;
	fma.rn.f32 	%f79, %f19, 0fA7C234C5, %f21;
	abs.f32 	%f5, %f17;
	setp.ltu.f32 	%p2, %f5, 0f47CE4780;
	mov.u32 	%r112, %r120;
	mov.f32 	%f77, %f79;
	@%p2 bra 	$L__BB0_9;
	setp.neu.f32 	%p3, %f5, 0f7F800000;
	@%p3 bra 	$L__BB0_4;
	mov.f32 	%f24, 0f00000000;
	mul.rn.f32 	%f77, %f17, %f24;
	mov.b32 	%r112, 0;
	bra.uni 	$L__BB0_9;
$L__BB0_4:
	mov.b32 	%r3, %f17;
	shl.b32 	%r47, %r3, 8;
	or.b32  	%r4, %r47, -2147483648;
	mov.b64 	%rd55, 0;
	mov.b32 	%r109, 0;
	mov.u64 	%rd53, __cudart_i2opi_f;
	mov.u64 	%rd54, %rd1;
$L__BB0_5:
	.pragma "nounroll";
	ld.global.nc.u32 	%r48, [%rd53];
	mad.wide.u32 	%rd31, %r48, %r4, %rd55;
	shr.u64 	%rd55, %rd31, 32;
	st.local.u32 	[%rd54], %rd31;
	add.s32 	%r109, %r109, 1;
	add.s64 	%rd54, %rd54, 4;
	add.s64 	%rd53, %rd53, 4;
	setp.ne.s32 	%p4, %r109, 6;
	@%p4 bra 	$L__BB0_5;
	shr.u32 	%r49, %r3, 23;
	st.local.u32 	[%rd1+24], %rd55;
	and.b32  	%r7, %r49, 31;
	and.b32  	%r50, %r49, 224;
	add.s32 	%r51, %r50, -128;
	shr.u32 	%r52, %r51, 5;
	mul.wide.u32 	%rd32, %r52, 4;
	sub.s64 	%rd9, %rd1, %rd32;
	ld.local.u32 	%r110, [%rd9+24];
	ld.local.u32 	%r111, [%rd9+20];
	setp.eq.s32 	%p5, %r7, 0;
	@%p5 bra 	$L__BB0_8;
	shf.l.wrap.b32 	%r110, %r111, %r110, %r7;
	ld.local.u32 	%r53, [%rd9+16];
	shf.l.wrap.b32 	%r111, %r53, %r111, %r7;
$L__BB0_8:
	shr.u32 	%r54, %r110, 30;
	shf.l.wrap.b32 	%r55, %r111, %r110, 2;
	shl.b32 	%r56, %r111, 2;
	shr.u32 	%r57, %r55, 31;
	add.s32 	%r58, %r57, %r54;
	neg.s32 	%r59, %r58;
	setp.lt.s32 	%p6, %r3, 0;
	selp.b32 	%r112, %r59, %r58, %p6;
	xor.b32  	%r60, %r55, %r3;
	shr.s32 	%r61, %r55, 31;
	xor.b32  	%r62, %r61, %r55;
	xor.b32  	%r63, %r61, %r56;
	cvt.u64.u32 	%rd33, %r62;
	shl.b64 	%rd34, %rd33, 32;
	cvt.u64.u32 	%rd35, %r63;
	or.b64  	%rd36, %rd34, %rd35;
	cvt.rn.f64.s64 	%fd1, %rd36;
	mul.f64 	%fd2, %fd1, 0d3BF921FB54442D19;
	cvt.rn.f32.f64 	%f22, %fd2;
	neg.f32 	%f23, %f22;
	setp.lt.s32 	%p7, %r60, 0;
	selp.f32 	%f77, %f23, %f22, %p7;
$L__BB0_9:
	setp.ltu.f32 	%p8, %f5, 0f47CE4780;
	mul.rn.f32 	%f25, %f77, %f77;
	and.b32  	%r65, %r112, 1;
	setp.eq.b32 	%p9, %r65, 1;
	selp.f32 	%f26, 0f3F800000, %f77, %p9;
	fma.rn.f32 	%f27, %f25, %f26, 0f00000000;
	fma.rn.f32 	%f28, %f25, 0f37CBAC00, 0fBAB607ED;
	selp.f32 	%f29, %f28, 0fB94D4153, %p9;
	selp.f32 	%f30, 0f3D2AAABB, 0f3C0885E4, %p9;
	fma.rn.f32 	%f31, %f29, %f25, %f30;
	selp.f32 	%f32, 0fBEFFFFFF, 0fBE2AAAA8, %p9;
	fma.rn.f32 	%f33, %f31, %f25, %f32;
	fma.rn.f32 	%f34, %f33, %f27, %f26;
	and.b32  	%r66, %r112, 2;
	setp.eq.s32 	%p10, %r66, 0;
	mov.f32 	%f35, 0f00000000;
	sub.f32 	%f36, %f35, %f34;
	selp.f32 	%f37, %f34, %f36, %p10;
	add.f32 	%f9, %f1, %f37;
	mov.u32 	%r116, %r120;
	mov.f32 	%f78, %f79;
	@%p8 bra 	$L__BB0_17;
	setp.neu.f32 	%p11, %f5, 0f7F800000;
	@%p11 bra 	$L__BB0_12;
	mov.f32 	%f40, 0f00000000;
	mul.rn.f32 	%f78, %f17, %f40;
	mov.b32 	%r116, 0;
	bra.uni 	$L__BB0_17;
$L__BB0_12:
	mov.b32 	%r16, %f17;
	shl.b32 	%r68, %r16, 8;
	or.b32  	%r17, %r68, -2147483648;
	mov.b64 	%rd58, 0;
	mov.b32 	%r113, 0;
	mov.u64 	%rd56, __cudart_i2opi_f;
	mov.u64 	%rd57, %rd1;
$L__BB0_13:
	.pragma "nounroll";
	ld.global.nc.u32 	%r69, [%rd56];
	mad.wide.u32 	%rd39, %r69, %r17, %rd58;
	shr.u64 	%rd58, %rd39, 32;
	st.local.u32 	[%rd57], %rd39;
	add.s32 	%r113, %r113, 1;
	add.s64 	%rd57, %rd57, 4;
	add.s64 	%rd56, %rd56, 4;
	setp.ne.s32 	%p12, %r113, 6;
	@%p12 bra 	$L__BB0_13;
	shr.u32 	%r70, %r16, 23;
	st.local.u32 	[%rd1+24], %rd58;
	and.b32  	%r20, %r70, 31;
	and.b32  	%r71, %r70, 224;
	add.s32 	%r72, %r71, -128;
	shr.u32 	%r73, %r72, 5;
	mul.wide.u32 	%rd40, %r73, 4;
	sub.s64 	%rd16, %rd1, %rd40;
	ld.local.u32 	%r114, [%rd16+24];
	ld.local.u32 	%r115, [%rd16+20];
	setp.eq.s32 	%p13, %r20, 0;
	@%p13 bra 	$L__BB0_16;
	shf.l.wrap.b32 	%r114, %r115, %r114, %r20;
	ld.local.u32 	%r74, [%rd16+16];
	shf.l.wrap.b32 	%r115, %r74, %r115, %r20;
$L__BB0_16:
	shr.u32 	%r75, %r114, 30;
	shf.l.wrap.b32 	%r76, %r115, %r114, 2;
	shl.b32 	%r77, %r115, 2;
	shr.u32 	%r78, %r76, 31;
	add.s32 	%r79, %r78, %r75;
	neg.s32 	%r80, %r79;
	setp.lt.s32 	%p14, %r16, 0;
	selp.b32 	%r116, %r80, %r79, %p14;
	xor.b32  	%r81, %r76, %r16;
	shr.s32 	%r82, %r76, 31;
	xor.b32  	%r83, %r82, %r76;
	xor.b32  	%r84, %r82, %r77;
	cvt.u64.u32 	%rd41, %r83;
	shl.b64 	%rd42, %rd41, 32;
	cvt.u64.u32 	%rd43, %r84;
	or.b64  	%rd44, %rd42, %rd43;
	cvt.rn.f64.s64 	%fd3, %rd44;
	mul.f64 	%fd4, %fd3, 0d3BF921FB54442D19;
	cvt.rn.f32.f64 	%f38, %fd4;
	neg.f32 	%f39, %f38;
	setp.lt.s32 	%p15, %r81, 0;
	selp.f32 	%f78, %f39, %f38, %p15;
$L__BB0_17:
	setp.ltu.f32 	%p16, %f5, 0f47CE4780;
	mul.rn.f32 	%f41, %f78, %f78;
	and.b32  	%r86, %r116, 1;
	setp.eq.b32 	%p17, %r86, 1;
	selp.f32 	%f42, 0f3F800000, %f78, %p17;
	fma.rn.f32 	%f43, %f41, %f42, 0f00000000;
	fma.rn.f32 	%f44, %f41, 0f37CBAC00, 0fBAB607ED;
	selp.f32 	%f45, %f44, 0fB94D4153, %p17;
	selp.f32 	%f46, 0f3D2AAABB, 0f3C0885E4, %p17;
	fma.rn.f32 	%f47, %f45, %f41, %f46;
	selp.f32 	%f48, 0fBEFFFFFF, 0fBE2AAAA8, %p17;
	fma.rn.f32 	%f49, %f47, %f41, %f48;
	fma.rn.f32 	%f50, %f49, %f43, %f42;
	and.b32  	%r87, %r116, 2;
	setp.eq.s32 	%p18, %r87, 0;
	mov.f32 	%f51, 0f00000000;
	sub.f32 	%f52, %f51, %f50;
	selp.f32 	%f53, %f50, %f52, %p18;
	add.f32 	%f13, %f2, %f53;
	@%p16 bra 	$L__BB0_25;
	setp.neu.f32 	%p19, %f5, 0f7F800000;
	@%p19 bra 	$L__BB0_20;
	mov.f32 	%f56, 0f00000000;
	mul.rn.f32 	%f79, %f17, %f56;
	mov.b32 	%r120, 0;
	bra.uni 	$L__BB0_25;
$L__BB0_20:
	mov.b32 	%r29, %f17;
	shl.b32 	%r89, %r29, 8;
	or.b32  	%r30, %r89, -2147483648;
	mov.b64 	%rd61, 0;
	mov.b32 	%r117, 0;
	mov.u64 	%rd59, __cudart_i2opi_f;
	mov.u64 	%rd60, %rd1;
$L__BB0_21:
	.pragma "nounroll";
	ld.global.nc.u32 	%r90, [%rd59];
	mad.wide.u32 	%rd47, %r90, %r30, %rd61;
	shr.u64 	%rd61, %rd47, 32;
	st.local.u32 	[%rd60], %rd47;
	add.s32 	%r117, %r117, 1;
	add.s64 	%rd60, %rd60, 4;
	add.s64 	%rd59, %rd59, 4;
	setp.ne.s32 	%p20, %r117, 6;
	@%p20 bra 	$L__BB0_21;
	shr.u32 	%r91, %r29, 23;
	st.local.u32 	[%rd1+24], %rd61;
	and.b32  	%r33, %r91, 31;
	and.b32  	%r92, %r91, 224;
	add.s32 	%r93, %r92, -128;
	shr.u32 	%r94, %r93, 5;
	mul.wide.u32 	%rd48, %r94, 4;
	sub.s64 	%rd23, %rd1, %rd48;
	ld.local.u32 	%r118, [%rd23+24];
	ld.local.u32 	%r119, [%rd23+20];
	setp.eq.s32 	%p21, %r33, 0;
	@%p21 bra 	$L__BB0_24;
	shf.l.wrap.b32 	%r118, %r119, %r118, %r33;
	ld.local.u32 	%r95, [%rd23+16];
	shf.l.wrap.b32 	%r119, %r95, %r119, %r33;
$L__BB0_24:
	shr.u32 	%r96, %r118, 30;
	shf.l.wrap.b32 	%r97, %r119, %r118, 2;
	shl.b32 	%r98, %r119, 2;
	shr.u32 	%r99, %r97, 31;
	add.s32 	%r100, %r99, %r96;
	neg.s32 	%r101, %r100;
	setp.lt.s32 	%p22, %r29, 0;
	selp.b32 	%r120, %r101, %r100, %p22;
	xor.b32  	%r102, %r97, %r29;
	shr.s32 	%r103, %r97, 31;
	xor.b32  	%r104, %r103, %r97;
	xor.b32  	%r105, %r103, %r98;
	cvt.u64.u32 	%rd49, %r104;
	shl.b64 	%rd50, %rd49, 32;
	cvt.u64.u32 	%rd51, %r105;
	or.b64  	%rd52, %rd50, %rd51;
	cvt.rn.f64.s64 	%fd5, %rd52;
	mul.f64 	%fd6, %fd5, 0d3BF921FB54442D19;
	cvt.rn.f32.f64 	%f54, %fd6;
	neg.f32 	%f55, %f54;
	setp.lt.s32 	%p23, %r102, 0;
	selp.f32 	%f79, %f55, %f54, %p23;
$L__BB0_25:
	mul.rn.f32 	%f57, %f79, %f79;
	and.b32  	%r107, %r120, 1;
	setp.eq.b32 	%p24, %r107, 1;
	selp.f32 	%f58, 0f3F800000, %f79, %p24;
	fma.rn.f32 	%f59, %f57, %f58, 0f00000000;
	fma.rn.f32 	%f60, %f57, 0f37CBAC00, 0fBAB607ED;
	selp.f32 	%f61, %f60, 0fB94D4153, %p24;
	selp.f32 	%f62, 0f3D2AAABB, 0f3C0885E4, %p24;
	fma.rn.f32 	%f63, %f61, %f57, %f62;
	selp.f32 	%f64, 0fBEFFFFFF, 0fBE2AAAA8, %p24;
	fma.rn.f32 	%f65, %f63, %f57, %f64;
	fma.rn.f32 	%f66, %f65, %f59, %f58;
	and.b32  	%r108, %r120, 2;
	setp.eq.s32 	%p25, %r108, 0;
	mov.f32 	%f67, 0f00000000;
	sub.f32 	%f68, %f67, %f66;
	selp.f32 	%f69, %f66, %f68, %p25;
	add.f32 	%f70, %f3, %f69;
	st.global.f32 	[%rd2], %f9;
	st.global.f32 	[%rd2+4], %f13;
	st.global.f32 	[%rd2+8], %f70;
	ld.global.f32 	%f71, [%rd2+-12];
	add.f32 	%f72, %f9, %f71;
	st.global.f32 	[%rd2+-12], %f72;
	ld.global.f32 	%f73, [%rd2+-8];
	add.f32 	%f74, %f13, %f73;
	st.global.f32 	[%rd2+-8], %f74;
	ld.global.f32 	%f75, [%rd2+-4];
	add.f32 	%f76, %f70, %f75;
	st.global.f32 	[%rd2+-4], %f76;
$L__BB0_26:
	ret;

}


// ===== COMPILED SASS (sm_100) =====

	.target	sm_100

	.elftype	@"ET_EXEC"


//--------------------- .note.nv.tkinfo           --------------------------
	.section	.note.nv.tkinfo,"",@"SHT_NOTE"
	.sectionflags	@"SHF_NOTE_NV_TKINFO"
	.tkinfo
        /*0018*/ 	.word	0x00000002
        /*0030*/ 	.string	""
        /*0030*/ 	.string	"ptxas"
        /*0030*/ 	.string	"Cuda compilation tools, release 13.0, V13.0.88"
        /*0030*/ 	.string	"Build cuda_13.0.r13.0/compiler.36424714_0"
        /*0030*/ 	.string	"-arch sm_100 -m 64 "



//--------------------- .note.nv.cuinfo           --------------------------
	.section	.note.nv.cuinfo,"",@"SHT_NOTE"
	.sectionflags	@"SHF_NOTE_NV_CUINFO"
        /*0018*/ 	.short	0x0002
        /*001a*/ 	.short	0x0064
        /*001c*/ 	.short	0x0082
	.zero		2


//--------------------- .nv.info                  --------------------------
	.section	.nv.info,"",@"SHT_CUDA_INFO"
	.align	4


	//----- nvinfo : EIATTR_REGCOUNT
	.align		4
        /*0000*/ 	.byte	0x04, 0x2f
        /*0002*/ 	.short	(.L_2 - .L_1)
	.align		4
.L_1:
        /*0004*/ 	.word	index@(_Z8gpu_stepiP8Particlef)
        /*0008*/ 	.word	0x0000001e


	//----- nvinfo : EIATTR_FRAME_SIZE
	.align		4
.L_2:
        /*000c*/ 	.byte	0x04, 0x11
        /*000e*/ 	.short	(.L_4 - .L_3)
	.align		4
.L_3:
        /*0010*/ 	.word	index@(_Z8gpu_stepiP8Particlef)
        /*0014*/ 	.word	0x00000000


	//----- nvinfo : EIATTR_MIN_STACK_SIZE
	.align		4
.L_4:
        /*0018*/ 	.byte	0x04, 0x12
        /*001a*/ 	.short	(.L_6 - .L_5)
	.align		4
.L_5:
        /*001c*/ 	.word	index@(_Z8gpu_stepiP8Particlef)
        /*0020*/ 	.word	0x00000000
.L_6:


//--------------------- .nv.compat                --------------------------
	.section	.nv.compat,"",@"SHT_CUDA_COMPAT_INFO"
	.align	4
        /*0000*/ 	.byte	0x02, 0x09, 0x00, 0x00, 0x02, 0x02, 0x01, 0x00, 0x02, 0x05, 0x05, 0x00, 0x03, 0x07, 0x01, 0x01
        /*0010*/ 	.byte	0x02, 0x03, 0x00, 0x00, 0x02, 0x06, 0x01, 0x00, 0x04, 0x0b, 0x08, 0x00, 0x01, 0x00, 0x00, 0x00
        /*0020*/ 	.byte	0x00, 0x00, 0x00, 0x00


//--------------------- .nv.info._Z8gpu_stepiP8Particlef --------------------------
	.section	.nv.info._Z8gpu_stepiP8Particlef,"",@"SHT_CUDA_INFO"
	.sectionflags	@""
	.align	4


	//----- nvinfo : EIATTR_CUDA_API_VERSION
	.align		4
        /*0000*/ 	.byte	0x04, 0x37
        /*0002*/ 	.short	(.L_8 - .L_7)
.L_7:
        /*0004*/ 	.word	0x00000082


	//----- nvinfo : EIATTR_KPARAM_INFO
	.align		4
.L_8:
        /*0008*/ 	.byte	0x04, 0x17
        /*000a*/ 	.short	(.L_10 - .L_9)
.L_9:
        /*000c*/ 	.word	0x00000000
        /*0010*/ 	.short	0x0002
        /*0012*/ 	.short	0x0010
        /*0014*/ 	.byte	0x00, 0xf0, 0x11, 0x00


	//----- nvinfo : EIATTR_KPARAM_INFO
	.align		4
.L_10:
        /*0018*/ 	.byte	0x04, 0x17
        /*001a*/ 	.short	(.L_12 - .L_11)
.L_11:
        /*001c*/ 	.word	0x00000000
        /*0020*/ 	.short	0x0001
        /*0022*/ 	.short	0x0008
        /*0024*/ 	.byte	0x00, 0xf5, 0x21, 0x00


	//----- nvinfo : EIATTR_KPARAM_INFO
	.align		4
.L_12:
        /*0028*/ 	.byte	0x04, 0x17
        /*002a*/ 	.short	(.L_14 - .L_13)
.L_13:
        /*002c*/ 	.word	0x00000000
        /*0030*/ 	.short	0x0000
        /*0032*/ 	.short	0x0000
        /*0034*/ 	.byte	0x00, 0xf0, 0x11, 0x00


	//----- nvinfo : EIATTR_SPARSE_MMA_MASK
	.align		4
.L_14:
        /*0038*/ 	.byte	0x03, 0x50
        /*003a*/ 	.short	0x0000


	//----- nvinfo : EIATTR_MAXREG_COUNT
	.align		4
        /*003c*/ 	.byte	0x03, 0x1b
        /*003e*/ 	.short	0x00ff


	//----- nvinfo : EIATTR_MERCURY_ISA_VERSION
	.align		4
        /*0040*/ 	.byte	0x03, 0x5f
        /*0042*/ 	.short	0x0101


	//----- nvinfo : EIATTR_VRC_CTA_INIT_COUNT
	.align		4
        /*0044*/ 	.byte	0x02, 0x4a
	.zero		1
	.zero		1


	//----- nvinfo : EIATTR_EXIT_INSTR_OFFSETS
	.align		4
        /*0048*/ 	.byte	0x04, 0x1c
        /*004a*/ 	.short	(.L_16 - .L_15)


	//   ....[0]....
.L_15:
        /*004c*/ 	.word	0x00000070


	//   ....[1]....
        /*0050*/ 	.word	0x00001720


	//----- nvinfo : EIATTR_CBANK_PARAM_SIZE
	.align		4
.L_16:
        /*0054*/ 	.byte	0x03, 0x19
        /*0056*/ 	.short	0x0014


	//----- nvinfo : EIATTR_PARAM_CBANK
	.align		4
        /*0058*/ 	.byte	0x04, 0x0a
        /*005a*/ 	.short	(.L_18 - .L_17)
	.align		4
.L_17:
        /*005c*/ 	.word	index@(.nv.constant0._Z8gpu_stepiP8Particlef)
        /*0060*/ 	.short	0x0380
        /*0062*/ 	.short	0x0014


	//----- nvinfo : EIATTR_SW_WAR
	.align		4
.L_18:
        /*0064*/ 	.byte	0x04, 0x36
        /*0066*/ 	.short	(.L_20 - .L_19)
.L_19:
        /*0068*/ 	.word	0x00000008
.L_20:


//--------------------- .nv.callgraph             --------------------------
	.section	.nv.callgraph,"",@"SHT_CUDA_CALLGRAPH"
	.align	4
	.sectionentsize	8
	.align		4
        /*0000*/ 	.word	0x00000000
	.align		4
        /*0004*/ 	.word	0xffffffff
	.align		4
        /*0008*/ 	.word	0x00000000
	.align		4
        /*000c*/ 	.word	0xfffffffe
	.align		4
        /*0010*/ 	.word	0x00000000
	.align		4
        /*0014*/ 	.word	0xfffffffd
	.align		4
        /*0018*/ 	.word	0x00000000
	.align		4
        /*001c*/ 	.word	0xfffffffc


//--------------------- .nv.constant4             --------------------------
	.section	.nv.constant4,"a",@progbits
	.align	8
	.align		8
.nv.constant4:
        /*0000*/ 	.dword	__cudart_i2opi_f


//--------------------- .text._Z8gpu_stepiP8Particlef --------------------------
	.section	.text._Z8gpu_stepiP8Particlef,"ax",@progbits
	.align	128
        .global         _Z8gpu_stepiP8Particlef
        .type           _Z8gpu_stepiP8Particlef,@function
        .size           _Z8gpu_stepiP8Particlef,(.L_x_10 - _Z8gpu_stepiP8Particlef)
        .other          _Z8gpu_stepiP8Particlef,@"STO_CUDA_ENTRY STV_DEFAULT"
_Z8gpu_stepiP8Particlef:
.text._Z8gpu_stepiP8Particlef:
[----:B------:R-:W-:Y:S01]  /*0000*/  LDC R1, c[0x0][0x37c] ;  /* 0x0000df00ff017b82 */ /* 0x000fe20000000800 */
[----:B------:R-:W0:Y:S07]  /*0010*/  S2R R5, SR_TID.X ;  /* 0x0000000000057919 */ /* 0x000e2e0000002100 */
[----:B------:R-:W0:Y:S01]  /*0020*/  S2UR UR4, SR_CTAID.X ;  /* 0x00000000000479c3 */ /* 0x000e220000002500 */
[----:B------:R-:W1:Y:S07]  /*0030*/  LDCU UR5, c[0x0][0x380] ;  /* 0x00007000ff0577ac */ /* 0x000e6e0008000800 */
[----:B------:R-:W0:Y:S02]  /*0040*/  LDC R0, c[0x0][0x360] ;  /* 0x0000d800ff007b82 */ /* 0x000e240000000800 */
[----:B0-----:R-:W-:-:S05]  /*0050*/  IMAD R5, R0, UR4, R5 ;  /* 0x0000000400057c24 */ /* 0x001fca000f8e0205 */
[----:B-1----:R-:W-:-:S13]  /*0060*/  ISETP.GE.AND P0, PT, R5, UR5, PT ;  /* 0x0000000505007c0c */ /* 0x002fda000bf06270 */
[----:B------:R-:W-:Y:S05]  /*0070*/  @P0 EXIT ;  /* 0x000000000000094d */ /* 0x000fea0003800000 */
[----:B------:R-:W0:Y:S01]  /*0080*/  LDC R9, c[0x0][0x390] ;  /* 0x0000e400ff097b82 */ /* 0x000e220000000800 */
[----:B------:R-:W1:Y:S07]  /*0090*/  LDCU.64 UR6, c[0x0][0x358] ;  /* 0x00006b00ff0677ac */ /* 0x000e6e0008000a00 */
[----:B------:R-:W2:Y:S01]  /*00a0*/  LDC.64 R2, c[0x0][0x388] ;  /* 0x0000e200ff027b82 */ /* 0x000ea20000000a00 */
[----:B0-----:R-:W-:-:S06]  /*00b0*/  FMUL R0, R9, 0.63661974668502807617 ;  /* 0x3f22f98309007820 */ /* 0x001fcc0000400000 */
[----:B------:R-:W0:Y:S01]  /*00c0*/  F2I.NTZ R0, R0 ;  /* 0x0000000000007305 */ /* 0x000e220000203100 */
[----:B------:R-:W-:Y:S01]  /*00d0*/  FSETP.GE.AND P0, PT, |R9|, 105615, PT ;  /* 0x47ce47800900780b */ /* 0x000fe20003f06200 */
[----:B--2---:R-:W-:-:S05]  /*00e0*/  IMAD.WIDE R2, R5, 0x18, R2 ;  /* 0x0000001805027825 */ /* 0x004fca00078e0202 */
[----:B-1----:R1:W5:Y:S04]  /*00f0*/  LDG.E R13, desc[UR6][R2.64+0xc] ;  /* 0x00000c06020d7981 */ /* 0x002368000c1e1900 */
[----:B------:R1:W5:Y:S01]  /*0100*/  LDG.E R14, desc[UR6][R2.64+0x10] ;  /* 0x00001006020e7981 */ /* 0x000362000c1e1900 */
[----:B0-----:R-:W-:-:S03]  /*0110*/  I2FP.F32.S32 R4, R0 ;  /* 0x0000000000047245 */ /* 0x001fc60000201400 */
[----:B------:R1:W5:Y:S01]  /*0120*/  LDG.E R8, desc[UR6][R2.64+0x14] ;  /* 0x0000140602087981 */ /* 0x000362000c1e1900 */
[----:B------:R-:W-:Y:S02]  /*0130*/  IMAD.MOV.U32 R16, RZ, RZ, R0 ;  /* 0x000000ffff107224 */ /* 0x000fe400078e0000 */
[----:B------:R-:W-:-:S04]  /*0140*/  FFMA R5, R4, -1.5707962512969970703, R9 ;  /* 0xbfc90fda04057823 */ /* 0x000fc80000000009 */
[----:B------:R-:W-:-:S04]  /*0150*/  FFMA R5, R4, -7.5497894158615963534e-08, R5 ;  /* 0xb3a2216804057823 */ /* 0x000fc80000000005 */
[----:B------:R-:W-:Y:S01]  /*0160*/  FFMA R15, R4, -5.3903029534742383927e-15, R5 ;  /* 0xa7c234c5040f7823 */ /* 0x000fe20000000005 */
[----:B------:R-:W-:-:S03]  /*0170*/  P2R R5, PR, RZ, 0x1 ;  /* 0x00000001ff057803 */ /* 0x000fc60000000000 */
[----:B------:R-:W-:Y:S01]  /*0180*/  IMAD.MOV.U32 R4, RZ, RZ, R15 ;  /* 0x000000ffff047224 */ /* 0x000fe200078e000f */
[----:B-1----:R-:W-:Y:S06]  /*0190*/  @!P0 BRA `(.L_x_0) ;  /* 0x0000000400788947 */ /* 0x002fec0003800000 */
[----:B------:R-:W-:-:S13]  /*01a0*/  FSETP.NEU.AND P0, PT, |R9|, +INF , PT ;  /* 0x7f8000000900780b */ /* 0x000fda0003f0d200 */
[----:B------:R-:W-:Y:S01]  /*01b0*/  @!P0 FMUL R4, RZ, R9 ;  /* 0x00000009ff048220 */ /* 0x000fe20000400000 */
[----:B------:R-:W-:Y:S01]  /*01c0*/  @!P0 IMAD.MOV.U32 R0, RZ, RZ, RZ ;  /* 0x000000ffff008224 */ /* 0x000fe200078e00ff */
[----:B------:R-:W-:Y:S06]  /*01d0*/  @!P0 BRA `(.L_x_0) ;  /* 0x0000000400688947 */ /* 0x000fec0003800000 */
[----:B------:R-:W-:Y:S01]  /*01e0*/  IMAD.SHL.U32 R0, R9, 0x100, RZ ;  /* 0x0000010009007824 */ /* 0x000fe200078e00ff */
[----:B------:R-:W0:Y:S01]  /*01f0*/  LDCU.64 UR8, c[0x4][URZ] ;  /* 0x01000000ff0877ac */ /* 0x000e220008000a00 */
[----:B------:R-:W-:Y:S02]  /*0200*/  IMAD.MOV.U32 R11, RZ, RZ, RZ ;  /* 0x000000ffff0b7224 */ /* 0x000fe400078e00ff */
[----:B------:R-:W-:Y:S01]  /*0210*/  IMAD.MOV.U32 R23, RZ, RZ, RZ ;  /* 0x000000ffff177224 */ /* 0x000fe200078e00ff */
[----:B------:R-:W-:Y:S01]  /*0220*/  LOP3.LUT R0, R0, 0x80000000, RZ, 0xfc, !PT ;  /* 0x8000000000007812 */ /* 0x000fe200078efcff */
[----:B------:R-:W-:Y:S01]  /*0230*/  IMAD.MOV.U32 R12, RZ, RZ, RZ ;  /* 0x000000ffff0c7224 */ /* 0x000fe200078e00ff */
[----:B------:R-:W-:-:S06]  /*0240*/  UMOV UR4, URZ ;  /* 0x000000ff00047c82 */ /* 0x000fcc0008000000 */
.L_x_1:
[----:B0-----:R-:W-:Y:S01]  /*0250*/  IMAD.U32 R5, RZ, RZ, UR9 ;  /* 0x00000009ff057e24 */ /* 0x001fe2000f8e00ff */
[----:B------:R-:W-:-:S05]  /*0260*/  MOV R4, UR8 ;  /* 0x0000000800047c02 */ /* 0x000fca0008000f00 */
[----:B------:R-:W2:Y:S01]  /*0270*/  LDG.E.CONSTANT R5, desc[UR6][R4.64] ;  /* 0x0000000604057981 */ /* 0x000ea2000c1e9900 */
[----:B------:R-:W-:Y:S01]  /*0280*/  UIADD3 UR4, UPT, UPT, UR4, 0x1, URZ ;  /* 0x0000000104047890 */ /* 0x000fe2000fffe0ff */
[C---:B------:R-:W-:Y:S01]  /*0290*/  ISETP.EQ.AND P0, PT, R12.reuse, RZ, PT ;  /* 0x000000ff0c00720c */ /* 0x040fe20003f02270 */
[----:B------:R-:W-:Y:S01]  /*02a0*/  UIADD3 UR8, UP1, UPT, UR8, 0x4, URZ ;  /* 0x0000000408087890 */ /* 0x000fe2000ff3e0ff */
[C---:B------:R-:W-:Y:S01]  /*02b0*/  ISETP.EQ.AND P1, PT, R12.reuse, 0x4, PT ;  /* 0x000000040c00780c */ /* 0x040fe20003f22270 */
[----:B------:R-:W-:Y:S01]  /*02c0*/  UISETP.NE.AND UP0, UPT, UR4, 0x6, UPT ;  /* 0x000000060400788c */ /* 0x000fe2000bf05270 */
[C---:B------:R-:W-:Y:S01]  /*02d0*/  ISETP.EQ.AND P3, PT, R12.reuse, 0xc, PT ;  /* 0x0000000c0c00780c */ /* 0x040fe20003f62270 */
[----:B------:R-:W-:Y:S01]  /*02e0*/  UIADD3.X UR9, UPT, UPT, URZ, UR9, URZ, UP1, !UPT ;  /* 0x00000009ff097290 */ /* 0x000fe20008ffe4ff */
[C---:B------:R-:W-:Y:S02]  /*02f0*/  ISETP.EQ.AND P4, PT, R12.reuse, 0x10, PT ;  /* 0x000000100c00780c */ /* 0x040fe40003f82270 */
[----:B------:R-:W-:Y:S01]  /*0300*/  ISETP.EQ.AND P5, PT, R12, 0x14, PT ;  /* 0x000000140c00780c */ /* 0x000fe20003fa2270 */
[----:B--2---:R-:W-:-:S03]  /*0310*/  IMAD.WIDE.U32 R6, R5, R0, RZ ;  /* 0x0000000005067225 */ /* 0x004fc600078e00ff */
[----:B------:R-:W-:-:S09]  /*0320*/  IADD3 R6, P2, PT, R6, R11, RZ ;  /* 0x0000000b06067210 */ /* 0x000fd20007f5e0ff */
[----:B------:R-:W-:Y:S01]  /*0330*/  @P5 MOV R21, R6 ;  /* 0x0000000600155202 */ /* 0x000fe20000000f00 */
[----:B------:R-:W-:Y:S01]  /*0340*/  IMAD.X R11, R7, 0x1, R23, P2 ;  /* 0x00000001070b7824 */ /* 0x000fe200010e0617 */
[C---:B------:R-:W-:Y:S01]  /*0350*/  ISETP.EQ.AND P2, PT, R12.reuse, 0x8, PT ;  /* 0x000000080c00780c */ /* 0x040fe20003f42270 */
[--C-:B------:R-:W-:Y:S02]  /*0360*/  @P0 IMAD.MOV.U32 R10, RZ, RZ, R6.reuse ;  /* 0x000000ffff0a0224 */ /* 0x100fe400078e0006 */
[--C-:B------:R-:W-:Y:S02]  /*0370*/  @P1 IMAD.MOV.U32 R17, RZ, RZ, R6.reuse ;  /* 0x000000ffff111224 */ /* 0x100fe400078e0006 */
[--C-:B------:R-:W-:Y:S02]  /*0380*/  @P3 IMAD.MOV.U32 R19, RZ, RZ, R6.reuse ;  /* 0x000000ffff133224 */ /* 0x100fe400078e0006 */
[----:B------:R-:W-:Y:S02]  /*0390*/  @P4 IMAD.MOV.U32 R20, RZ, RZ, R6 ;  /* 0x000000ffff144224 */ /* 0x000fe400078e0006 */
[----:B------:R-:W-:-:S04]  /*03a0*/  VIADD R12, R12, 0x4 ;  /* 0x000000040c0c7836 */ /* 0x000fc80000000000 */
[----:B------:R-:W-:Y:S01]  /*03b0*/  @P2 IMAD.MOV.U32 R18, RZ, RZ, R6 ;  /* 0x000000ffff122224 */ /* 0x000fe200078e0006 */
[----:B------:R-:W-:Y:S06]  /*03c0*/  BRA.U UP0, `(.L_x_1) ;  /* 0xfffffffd00a07547 */ /* 0x000fec000b83ffff */
[----:B------:R-:W-:-:S04]  /*03d0*/  SHF.R.U32.HI R4, RZ, 0x17, R9 ;  /* 0x00000017ff047819 */ /* 0x000fc80000011609 */
[C---:B------:R-:W-:Y:S02]  /*03e0*/  LOP3.LUT R0, R4.reuse, 0xe0, RZ, 0xc0, !PT ;  /* 0x000000e004007812 */ /* 0x040fe400078ec0ff */
[----:B------:R-:W-:-:S03]  /*03f0*/  LOP3.LUT P6, RZ, R4, 0x1f, RZ, 0xc0, !PT ;  /* 0x0000001f04ff7812 */ /* 0x000fc600078cc0ff */
[----:B------:R-:W-:-:S05]  /*0400*/  VIADD R0, R0, 0xffffff80 ;  /* 0xffffff8000007836 */ /* 0x000fca0000000000 */
[----:B------:R-:W-:-:S05]  /*0410*/  SHF.R.U32.HI R0, RZ, 0x5, R0 ;  /* 0x00000005ff007819 */ /* 0x000fca0000011600 */
[----:B------:R-:W-:-:S05]  /*0420*/  IMAD.U32 R12, R0, -0x4, RZ ;  /* 0xfffffffc000c7824 */ /* 0x000fca00078e00ff */
[C---:B------:R-:W-:Y:S02]  /*0430*/  ISETP.EQ.AND P3, PT, R12.reuse, -0x18, PT ;  /* 0xffffffe80c00780c */ /* 0x040fe40003f62270 */
[C---:B------:R-:W-:Y:S02]  /*0440*/  ISETP.EQ.AND P4, PT, R12.reuse, -0x14, PT ;  /* 0xffffffec0c00780c */ /* 0x040fe40003f82270 */
[C---:B------:R-:W-:Y:S02]  /*0450*/  ISETP.EQ.AND P0, PT, R12.reuse, -0x10, PT ;  /* 0xfffffff00c00780c */ /* 0x040fe40003f02270 */
[C---:B------:R-:W-:Y:S02]  /*0460*/  ISETP.EQ.AND P1, PT, R12.reuse, -0xc, PT ;  /* 0xfffffff40c00780c */ /* 0x040fe40003f22270 */
[C---:B------:R-:W-:Y:S02]  /*0470*/  ISETP.EQ.AND P2, PT, R12.reuse, -0x8, PT ;  /* 0xfffffff80c00780c */ /* 0x040fe40003f42270 */
[----:B------:R-:W-:-:S03]  /*0480*/  ISETP.EQ.AND P5, PT, R12, 0x4, PT ;  /* 0x000000040c00780c */ /* 0x000fc60003fa2270 */
[--C-:B------:R-:W-:Y:S01]  /*0490*/  @P3 IMAD.MOV.U32 R0, RZ, RZ, R10.reuse ;  /* 0x000000ffff003224 */ /* 0x100fe200078e000a */
[C---:B------:R-:W-:Y:S01]  /*04a0*/  ISETP.EQ.AND P3, PT, R12.reuse, -0x4, PT ;  /* 0xfffffffc0c00780c */ /* 0x040fe20003f62270 */
[----:B------:R-:W-:Y:S02]  /*04b0*/  @P4 IMAD.MOV.U32 R5, RZ, RZ, R10 ;  /* 0x000000ffff054224 */ /* 0x000fe400078e000a */
[--C-:B------:R-:W-:Y:S01]  /*04c0*/  @P4 IMAD.MOV.U32 R0, RZ, RZ, R17.reuse ;  /* 0x000000ffff004224 */ /* 0x100fe200078e0011 */
[----:B------:R-:W-:Y:S01]  /*04d0*/  ISETP.EQ.AND P4, PT, R12, RZ, PT ;  /* 0x000000ff0c00720c */ /* 0x000fe20003f82270 */
[----:B------:R-:W-:Y:S01]  /*04e0*/  @P0 IMAD.MOV.U32 R5, RZ, RZ, R17 ;  /* 0x000000ffff050224 */ /* 0x000fe200078e0011 */
[----:B------:R-:W-:Y:S01]  /*04f0*/  @P0 MOV R0, R18 ;  /* 0x0000001200000202 */ /* 0x000fe20000000f00 */
[----:B------:R-:W-:Y:S02]  /*0500*/  @P1 IMAD.MOV.U32 R5, RZ, RZ, R18 ;  /* 0x000000ffff051224 */ /* 0x000fe400078e0012 */
[----:B------:R-:W-:-:S02]  /*0510*/  @P2 IMAD.MOV.U32 R5, RZ, RZ, R19 ;  /* 0x000000ffff052224 */ /* 0x000fc400078e0013 */
[----:B------:R-:W-:Y:S02]  /*0520*/  @P1 IMAD.MOV.U32 R0, RZ, RZ, R19 ;  /* 0x000000ffff001224 */ /* 0x000fe400078e0013 */
[--C-:B------:R-:W-:Y:S02]  /*0530*/  @P3 IMAD.MOV.U32 R5, RZ, RZ, R20.reuse ;  /* 0x000000ffff053224 */ /* 0x100fe400078e0014 */
[----:B------:R-:W-:Y:S02]  /*0540*/  @P2 IMAD.MOV.U32 R0, RZ, RZ, R20 ;  /* 0x000000ffff002224 */ /* 0x000fe400078e0014 */
[----:B------:R-:W-:Y:S01]  /*0550*/  @P4 MOV R5, R21 ;  /* 0x0000001500054202 */ /* 0x000fe20000000f00 */
[----:B------:R-:W-:Y:S02]  /*0560*/  @P5 IMAD.MOV.U32 R5, RZ, RZ, R11 ;  /* 0x000000ffff055224 */ /* 0x000fe400078e000b */
[----:B------:R-:W-:Y:S02]  /*0570*/  @P3 IMAD.MOV.U32 R0, RZ, RZ, R21 ;  /* 0x000000ffff003224 */ /* 0x000fe400078e0015 */
[----:B------:R-:W-:-:S02]  /*0580*/  @P4 IMAD.MOV.U32 R0, RZ, RZ, R11 ;  /* 0x000000ffff004224 */ /* 0x000fc400078e000b */
[----:B------:R-:W-:Y:S01]  /*0590*/  IMAD.MOV.U32 R6, RZ, RZ, R5 ;  /* 0x000000ffff067224 */ /* 0x000fe200078e0005 */
[----:B------:R-:W-:Y:S06]  /*05a0*/  @!P6 BRA `(.L_x_2) ;  /* 0x00000000002ce947 */ /* 0x000fec0003800000 */
[----:B------:R-:W-:Y:S01]  /*05b0*/  @P0 IMAD.MOV.U32 R7, RZ, RZ, R10 ;  /* 0x000000ffff070224 */ /* 0x000fe200078e000a */
[----:B------:R-:W-:Y:S01]  /*05c0*/  ISETP.EQ.AND P0, PT, R12, 0x8, PT ;  /* 0x000000080c00780c */ /* 0x000fe20003f02270 */
[----:B------:R-:W-:Y:S01]  /*05d0*/  @P1 IMAD.MOV.U32 R7, RZ, RZ, R17 ;  /* 0x000000ffff071224 */ /* 0x000fe200078e0011 */
[----:B------:R-:W-:Y:S01]  /*05e0*/  LOP3.LUT R5, R4, 0x1f, RZ, 0xc0, !PT ;  /* 0x0000001f04057812 */ /* 0x000fe200078ec0ff */
[----:B------:R-:W-:Y:S01]  /*05f0*/  @P2 IMAD.MOV.U32 R7, RZ, RZ, R18 ;  /* 0x000000ffff072224 */ /* 0x000fe200078e0012 */
[----:B------:R-:W-:Y:S01]  /*0600*/  @P3 MOV R7, R19 ;  /* 0x0000001300073202 */ /* 0x000fe20000000f00 */
[----:B------:R-:W-:Y:S01]  /*0610*/  @P4 IMAD.MOV.U32 R7, RZ, RZ, R20 ;  /* 0x000000ffff074224 */ /* 0x000fe200078e0014 */
[----:B------:R-:W-:Y:S01]  /*0620*/  SHF.L.W.U32.HI R0, R6, R5, R0 ;  /* 0x0000000506007219 */ /* 0x000fe20000010e00 */
[----:B------:R-:W-:-:S06]  /*0630*/  @P5 IMAD.MOV.U32 R7, RZ, RZ, R21 ;  /* 0x000000ffff075224 */ /* 0x000fcc00078e0015 */
[----:B------:R-:W-:-:S05]  /*0640*/  @P0 IMAD.MOV.U32 R7, RZ, RZ, R11 ;  /* 0x000000ffff070224 */ /* 0x000fca00078e000b */
[----:B------:R-:W-:-:S07]  /*0650*/  SHF.L.W.U32.HI R6, R7, R5, R6 ;  /* 0x0000000507067219 */ /* 0x000fce0000010e06 */
.L_x_2:
[C---:B------:R-:W-:Y:S01]  /*0660*/  SHF.L.W.U32.HI R11, R6.reuse, 0x2, R0 ;  /* 0x00000002060b7819 */ /* 0x040fe20000010e00 */
[----:B------:R-:W-:Y:S01]  /*0670*/  IMAD.SHL.U32 R4, R6, 0x4, RZ ;  /* 0x0000000406047824 */ /* 0x000fe200078e00ff */
[----:B------:R-:W-:Y:S01]  /*0680*/  UMOV UR4, 0x54442d19 ;  /* 0x54442d1900047882 */ /* 0x000fe20000000000 */
[----:B------:R-:W-:Y:S01]  /*0690*/  UMOV UR5, 0x3bf921fb ;  /* 0x3bf921fb00057882 */ /* 0x000fe20000000000 */
[----:B------:R-:W-:Y:S02]  /*06a0*/  SHF.R.S32.HI R5, RZ, 0x1f, R11 ;  /* 0x0000001fff057819 */ /* 0x000fe4000001140b */
[----:B------:R-:W-:Y:S02]  /*06b0*/  ISETP.GE.AND P0, PT, R9, RZ, PT ;  /* 0x000000ff0900720c */ /* 0x000fe40003f06270 */
[C---:B------:R-:W-:Y:S02]  /*06c0*/  LOP3.LUT R4, R5.reuse, R4, RZ, 0x3c, !PT ;  /* 0x0000000405047212 */ /* 0x040fe400078e3cff */
[----:B------:R-:W-:-:S02]  /*06d0*/  LOP3.LUT R5, R5, R11, RZ, 0x3c, !PT ;  /* 0x0000000b05057212 */ /* 0x000fc400078e3cff */
[----:B------:R-:W-:Y:S02]  /*06e0*/  SHF.R.U32.HI R0, RZ, 0x1e, R0 ;  /* 0x0000001eff007819 */ /* 0x000fe40000011600 */
[C---:B------:R-:W-:Y:S02]  /*06f0*/  LOP3.LUT R12, R11.reuse, R9, RZ, 0x3c, !PT ;  /* 0x000000090b0c7212 */ /* 0x040fe400078e3cff */
[----:B------:R-:W0:Y:S01]  /*0700*/  I2F.F64.S64 R4, R4 ;  /* 0x0000000400047312 */ /* 0x000e220000301c00 */
[----:B------:R-:W-:Y:S02]  /*0710*/  LEA.HI R0, R11, R0, RZ, 0x1 ;  /* 0x000000000b007211 */ /* 0x000fe400078f08ff */
[----:B------:R-:W-:-:S03]  /*0720*/  ISETP.GE.AND P1, PT, R12, RZ, PT ;  /* 0x000000ff0c00720c */ /* 0x000fc60003f26270 */
[----:B------:R-:W-:-:S04]  /*0730*/  IMAD.MOV R11, RZ, RZ, -R0 ;  /* 0x000000ffff0b7224 */ /* 0x000fc800078e0a00 */
[----:B------:R-:W-:Y:S01]  /*0740*/  @!P0 IMAD.MOV.U32 R0, RZ, RZ, R11 ;  /* 0x000000ffff008224 */ /* 0x000fe200078e000b */
[----:B0-----:R-:W-:-:S10]  /*0750*/  DMUL R6, R4, UR4 ;  /* 0x0000000404067c28 */ /* 0x001fd40008000000 */
[----:B------:R-:W0:Y:S02]  /*0760*/  F2F.F32.F64 R6, R6 ;  /* 0x0000000600067310 */ /* 0x000e240000301000 */
[----:B0-----:R-:W-:-:S07]  /*0770*/  FSEL R4, -R6, R6, !P1 ;  /* 0x0000000606047208 */ /* 0x001fce0004800100 */
.L_x_0:
[----:B------:R-:W-:Y:S01]  /*0780*/  MOV R6, 0x37cbac00 ;  /* 0x37cbac0000067802 */ /* 0x000fe20000000f00 */
[----:B------:R-:W-:Y:S01]  /*0790*/  FMUL R5, R4, R4 ;  /* 0x0000000404057220 */ /* 0x000fe20000400000 */
[C---:B------:R-:W-:Y:S01]  /*07a0*/  LOP3.LUT R7, R0.reuse, 0x1, RZ, 0xc0, !PT ;  /* 0x0000000100077812 */ /* 0x040fe200078ec0ff */
[----:B------:R-:W-:Y:S01]  /*07b0*/  IMAD.MOV.U32 R11, RZ, RZ, 0x3d2aaabb ;  /* 0x3d2aaabbff0b7424 */ /* 0x000fe200078e00ff */
[----:B------:R-:W-:Y:S01]  /*07c0*/  LOP3.LUT P1, RZ, R0, 0x2, RZ, 0xc0, !PT ;  /* 0x0000000200ff7812 */ /* 0x000fe2000782c0ff */
[----:B------:R-:W-:Y:S01]  /*07d0*/  FFMA R6, R5, R6, -0.0013887860113754868507 ;  /* 0xbab607ed05067423 */ /* 0x000fe20000000006 */
[----:B------:R-:W-:Y:S01]  /*07e0*/  ISETP.NE.U32.AND P0, PT, R7, 0x1, PT ;  /* 0x000000010700780c */ /* 0x000fe20003f05070 */
[----:B------:R-:W-:Y:S01]  /*07f0*/  IMAD.MOV.U32 R12, RZ, RZ, 0x3effffff ;  /* 0x3effffffff0c7424 */ /* 0x000fe200078e00ff */
[----:B------:R-:W-:Y:S02]  /*0800*/  FSETP.GE.AND P2, PT, |R9|, 105615, PT ;  /* 0x47ce47800900780b */ /* 0x000fe40003f46200 */
[----:B------:R-:W-:-:S02]  /*0810*/  FSEL R6, R6, -0.00019574658654164522886, !P0 ;  /* 0xb94d415306067808 */ /* 0x000fc40004000000 */
[----:B------:R-:W-:Y:S02]  /*0820*/  FSEL R22, R11, 0.0083327032625675201416, !P0 ;  /* 0x3c0885e40b167808 */ /* 0x000fe40004000000 */
[----:B------:R-:W-:Y:S01]  /*0830*/  FSEL R0, R4, 1, P0 ;  /* 0x3f80000004007808 */ /* 0x000fe20000000000 */
[----:B------:R-:W-:Y:S01]  /*0840*/  IMAD.MOV.U32 R4, RZ, RZ, R15 ;  /* 0x000000ffff047224 */ /* 0x000fe200078e000f */
[----:B------:R-:W-:Y:S01]  /*0850*/  FSEL R23, -R12, -0.16666662693023681641, !P0 ;  /* 0xbe2aaaa80c177808 */ /* 0x000fe20004000100 */
[C---:B------:R-:W-:Y:S02]  /*0860*/  FFMA R6, R5.reuse, R6, R22 ;  /* 0x0000000605067223 */ /* 0x040fe40000000016 */
[C---:B------:R-:W-:Y:S02]  /*0870*/  FFMA R7, R5.reuse, R0, RZ ;  /* 0x0000000005077223 */ /* 0x040fe400000000ff */
[----:B------:R-:W-:Y:S01]  /*0880*/  FFMA R6, R5, R6, R23 ;  /* 0x0000000605067223 */ /* 0x000fe20000000017 */
[----:B------:R-:W-:-:S03]  /*0890*/  IMAD.MOV.U32 R23, RZ, RZ, R16 ;  /* 0x000000ffff177224 */ /* 0x000fc600078e0010 */
[----:B------:R-:W-:-:S04]  /*08a0*/  FFMA R0, R7, R6, R0 ;  /* 0x0000000607007223 */ /* 0x000fc80000000000 */
[----:B------:R-:W-:-:S04]  /*08b0*/  @P1 FADD R0, RZ, -R0 ;  /* 0x80000000ff001221 */ /* 0x000fc80000000000 */
[----:B-----5:R-:W-:Y:S01]  /*08c0*/  FADD R13, R13, R0 ;  /* 0x000000000d0d7221 */ /* 0x020fe20000000000 */
[----:B------:R-:W-:Y:S06]  /*08d0*/  @!P2 BRA `(.L_x_3) ;  /* 0x000000040070a947 */ /* 0x000fec0003800000 */
[----:B------:R-:W-:-:S13]  /*08e0*/  FSETP.NEU.AND P0, PT, |R9|, +INF , PT ;  /* 0x7f8000000900780b */ /* 0x000fda0003f0d200 */
[----:B------:R-:W-:Y:S01]  /*08f0*/  @!P0 FMUL R4, RZ, R9 ;  /* 0x00000009ff048220 */ /* 0x000fe20000400000 */
[----:B------:R-:W-:Y:S01]  /*0900*/  @!P0 IMAD.MOV.U32 R23, RZ, RZ, RZ ;  /* 0x000000ffff178224 */ /* 0x000fe200078e00ff */
[----:B------:R-:W-:Y:S06]  /*0910*/  @!P0 BRA `(.L_x_3) ;  /* 0x0000000400608947 */ /* 0x000fec0003800000 */
[----:B------:R-:W-:Y:S01]  /*0920*/  IMAD.SHL.U32 R0, R9, 0x100, RZ ;  /* 0x0000010009007824 */ /* 0x000fe200078e00ff */
[----:B------:R-:W-:Y:S02]  /*0930*/  CS2R R22, SRZ ;  /* 0x0000000000167805 */ /* 0x000fe4000001ff00 */
[----:B------:R-:W-:Y:S01]  /*0940*/  MOV R25, RZ ;  /* 0x000000ff00197202 */ /* 0x000fe20000000f00 */
[----:B------:R-:W0:Y:S01]  /*0950*/  LDCU.64 UR8, c[0x4][URZ] ;  /* 0x01000000ff0877ac */ /* 0x000e220008000a00 */
[----:B------:R-:W-:Y:S01]  /*0960*/  LOP3.LUT R27, R0, 0x80000000, RZ, 0xfc, !PT ;  /* 0x80000000001b7812 */ /* 0x000fe200078efcff */
[----:B------:R-:W-:-:S06]  /*0970*/  UMOV UR4, URZ ;  /* 0x000000ff00047c82 */ /* 0x000fcc0008000000 */
.L_x_4:
[----:B0-----:R-:W-:Y:S02]  /*0980*/  IMAD.U32 R4, RZ, RZ, UR8 ;  /* 0x00000008ff047e24 */ /* 0x001fe4000f8e00ff */
[----:B------:R-:W-:-:S05]  /*0990*/  IMAD.U32 R5, RZ, RZ, UR9 ;  /* 0x00000009ff057e24 */ /* 0x000fca000f8e00ff */
        /* <DEDUP_REMOVED lines=11> */
[----:B------:R-:W-:-:S05]  /*0a50*/  IADD3 R0, P2, PT, R6, R23, RZ ;  /* 0x0000001706007210 */ /* 0x000fca0007f5e0ff */
        /* <DEDUP_REMOVED lines=22> */
[----:B------:R-:W-:Y:S01]  /*0bc0*/  @P3 IMAD.MOV.U32 R0, RZ, RZ, R10 ;  /* 0x000000ffff003224 */ /* 0x000fe200078e000a */
[C---:B------:R-:W-:Y:S01]  /*0bd0*/  ISETP.EQ.AND P3, PT, R7.reuse, -0x4, PT ;  /* 0xfffffffc0700780c */ /* 0x040fe20003f62270 */
[--C-:B------:R-:W-:Y:S01]  /*0be0*/  @P4 IMAD.MOV.U32 R0, RZ, RZ, R17.reuse ;  /* 0x000000ffff004224 */ /* 0x100fe200078e0011 */
[----:B------:R-:W-:Y:S01]  /*0bf0*/  @P4 MOV R4, R10 ;  /* 0x0000000a00044202 */ /* 0x000fe20000000f00 */
[----:B------:R-:W-:Y:S01]  /*0c00*/  @P0 IMAD.MOV.U32 R4, RZ, RZ, R17 ;  /* 0x000000ffff040224 */ /* 0x000fe200078e0011 */
[----:B------:R-:W-:Y:S01]  /*0c10*/  ISETP.EQ.AND P4, PT, R7, RZ, PT ;  /* 0x000000ff0700720c */ /* 0x000fe20003f82270 */
[--C-:B------:R-:W-:Y:S02]  /*0c20*/  @P0 IMAD.MOV.U32 R0, RZ, RZ, R18.reuse ;  /* 0x000000ffff000224 */ /* 0x100fe400078e0012 */
[----:B------:R-:W-:Y:S02]  /*0c30*/  @P1 IMAD.MOV.U32 R4, RZ, RZ, R18 ;  /* 0x000000ffff041224 */ /* 0x000fe400078e0012 */
[--C-:B------:R-:W-:Y:S01]  /*0c40*/  @P1 IMAD.MOV.U32 R0, RZ, RZ, R19.reuse ;  /* 0x000000ffff001224 */ /* 0x100fe200078e0013 */
[----:B------:R-:W-:Y:S01]  /*0c50*/  @P2 MOV R0, R20 ;  /* 0x0000001400002202 */ /* 0x000fe20000000f00 */
[----:B------:R-:W-:-:S02]  /*0c60*/  @P2 IMAD.MOV.U32 R4, RZ, RZ, R19 ;  /* 0x000000ffff042224 */ /* 0x000fc400078e0013 */
[----:B------:R-:W-:Y:S02]  /*0c70*/  @P3 IMAD.MOV.U32 R4, RZ, RZ, R20 ;  /* 0x000000ffff043224 */ /* 0x000fe400078e0014 */
[--C-:B------:R-:W-:Y:S02]  /*0c80*/  @P3 IMAD.MOV.U32 R0, RZ, RZ, R21.reuse ;  /* 0x000000ffff003224 */ /* 0x100fe400078e0015 */
[----:B------:R-:W-:Y:S02]  /*0c90*/  @P4 IMAD.MOV.U32 R4, RZ, RZ, R21 ;  /* 0x000000ffff044224 */ /* 0x000fe400078e0015 */
[--C-:B------:R-:W-:Y:S02]  /*0ca0*/  @P4 IMAD.MOV.U32 R0, RZ, RZ, R23.reuse ;  /* 0x000000ffff004224 */ /* 0x100fe400078e0017 */
[----:B------:R-:W-:Y:S01]  /*0cb0*/  @P5 IMAD.MOV.U32 R4, RZ, RZ, R23 ;  /* 0x000000ffff045224 */ /* 0x000fe200078e0017 */
[----:B------:R-:W-:Y:S06]  /*0cc0*/  @!P6 BRA `(.L_x_5) ;  /* 0x00000000002ce947 */ /* 0x000fec0003800000 */
[----:B------:R-:W-:Y:S01]  /*0cd0*/  @P0 IMAD.MOV.U32 R5, RZ, RZ, R10 ;  /* 0x000000ffff050224 */ /* 0x000fe200078e000a */
[----:B------:R-:W-:Y:S02]  /*0ce0*/  ISETP.EQ.AND P0, PT, R7, 0x8, PT ;  /* 0x000000080700780c */ /* 0x000fe40003f02270 */
[----:B------:R-:W-:Y:S01]  /*0cf0*/  @P1 MOV R5, R17 ;  /* 0x0000001100051202 */ /* 0x000fe20000000f00 */
[----:B------:R-:W-:Y:S01]  /*0d00*/  @P2 IMAD.MOV.U32 R5, RZ, RZ, R18 ;  /* 0x000000ffff052224 */ /* 0x000fe200078e0012 */
[----:B------:R-:W-:Y:S01]  /*0d10*/  LOP3.LUT R7, R6, 0x1f, RZ, 0xc0, !PT ;  /* 0x0000001f06077812 */ /* 0x000fe200078ec0ff */
[----:B------:R-:W-:Y:S02]  /*0d20*/  @P3 IMAD.MOV.U32 R5, RZ, RZ, R19 ;  /* 0x000000ffff053224 */ /* 0x000fe400078e0013 */
[----:B------:R-:W-:Y:S01]  /*0d30*/  @P4 IMAD.MOV.U32 R5, RZ, RZ, R20 ;  /* 0x000000ffff054224 */ /* 0x000fe200078e0014 */
[----:B------:R-:W-:Y:S01]  /*0d40*/  SHF.L.W.U32.HI R0, R4, R7, R0 ;  /* 0x0000000704007219 */ /* 0x000fe20000010e00 */
[----:B------:R-:W-:-:S04]  /*0d50*/  @P5 IMAD.MOV.U32 R5, RZ, RZ, R21 ;  /* 0x000000ffff055224 */ /* 0x000fc800078e0015 */
[----:B------:R-:W-:-:S05]  /*0d60*/  @P0 IMAD.MOV.U32 R5, RZ, RZ, R23 ;  /* 0x000000ffff050224 */ /* 0x000fca00078e0017 */
[----:B------:R-:W-:-:S07]  /*0d70*/  SHF.L.W.U32.HI R4, R5, R7, R4 ;  /* 0x0000000705047219 */ /* 0x000fce0000010e04 */
.L_x_5:
        /* <DEDUP_REMOVED lines=12> */
[----:B------:R-:W-:Y:S02]  /*0e40*/  ISETP.GE.AND P0, PT, R0, RZ, PT ;  /* 0x000000ff0000720c */ /* 0x000fe40003f06270 */
[----:B------:R-:W-:-:S05]  /*0e50*/  IADD3 R0, PT, PT, -R23, RZ, RZ ;  /* 0x000000ff17007210 */ /* 0x000fca0007ffe1ff */
[----:B------:R-:W-:Y:S01]  /*0e60*/  @!P1 IMAD.MOV.U32 R23, RZ, RZ, R0 ;  /* 0x000000ffff179224 */ /* 0x000fe200078e0000 */
[----:B0-----:R-:W-:-:S10]  /*0e70*/  DMUL R6, R4, UR4 ;  /* 0x0000000404067c28 */ /* 0x001fd40008000000 */
[----:B------:R-:W0:Y:S02]  /*0e80*/  F2F.F32.F64 R6, R6 ;  /* 0x0000000600067310 */ /* 0x000e240000301000 */
[----:B0-----:R-:W-:-:S07]  /*0e90*/  FSEL R4, -R6, R6, !P0 ;  /* 0x0000000606047208 */ /* 0x001fce0004000100 */
.L_x_3:
[----:B------:R-:W-:Y:S02]  /*0ea0*/  IMAD.MOV.U32 R22, RZ, RZ, 0x37cbac00 ;  /* 0x37cbac00ff167424 */ /* 0x000fe400078e00ff */
[----:B------:R-:W-:Y:S01]  /*0eb0*/  FMUL R5, R4, R4 ;  /* 0x0000000404057220 */ /* 0x000fe20000400000 */
[C---:B------:R-:W-:Y:S02]  /*0ec0*/  LOP3.LUT R6, R23.reuse, 0x1, RZ, 0xc0, !PT ;  /* 0x0000000117067812 */ /* 0x040fe400078ec0ff */
[----:B------:R-:W-:Y:S01]  /*0ed0*/  LOP3.LUT P1, RZ, R23, 0x2, RZ, 0xc0, !PT ;  /* 0x0000000217ff7812 */ /* 0x000fe2000782c0ff */
[----:B------:R-:W-:Y:S01]  /*0ee0*/  FFMA R0, R5, R22, -0.0013887860113754868507 ;  /* 0xbab607ed05007423 */ /* 0x000fe20000000016 */
[----:B------:R-:W-:Y:S02]  /*0ef0*/  ISETP.NE.U32.AND P0, PT, R6, 0x1, PT ;  /* 0x000000010600780c */ /* 0x000fe40003f05070 */
[----:B------:R-:W-:Y:S02]  /*0f00*/  FSETP.GE.AND P2, PT, |R9|, 105615, PT ;  /* 0x47ce47800900780b */ /* 0x000fe40003f46200 */
[----:B------:R-:W-:-:S02]  /*0f10*/  FSEL R6, R0, -0.00019574658654164522886, !P0 ;  /* 0xb94d415300067808 */ /* 0x000fc40004000000 */
[----:B------:R-:W-:Y:S02]  /*0f20*/  FSEL R24, R11, 0.0083327032625675201416, !P0 ;  /* 0x3c0885e40b187808 */ /* 0x000fe40004000000 */
[----:B------:R-:W-:Y:S02]  /*0f30*/  FSEL R0, R4, 1, P0 ;  /* 0x3f80000004007808 */ /* 0x000fe40000000000 */
[----:B------:R-:W-:Y:S01]  /*0f40*/  FSEL R23, -R12, -0.16666662693023681641, !P0 ;  /* 0xbe2aaaa80c177808 */ /* 0x000fe20004000100 */
[C---:B------:R-:W-:Y:S02]  /*0f50*/  FFMA R6, R5.reuse, R6, R24 ;  /* 0x0000000605067223 */ /* 0x040fe40000000018 */
[C---:B------:R-:W-:Y:S02]  /*0f60*/  FFMA R7, R5.reuse, R0, RZ ;  /* 0x0000000005077223 */ /* 0x040fe400000000ff */
[----:B------:R-:W-:-:S04]  /*0f70*/  FFMA R6, R5, R6, R23 ;  /* 0x0000000605067223 */ /* 0x000fc80000000017 */
[----:B------:R-:W-:-:S04]  /*0f80*/  FFMA R7, R7, R6, R0 ;  /* 0x0000000607077223 */ /* 0x000fc80000000000 */
[----:B------:R-:W-:-:S04]  /*0f90*/  @P1 FADD R7, RZ, -R7 ;  /* 0x80000007ff071221 */ /* 0x000fc80000000000 */
[----:B------:R-:W-:Y:S01]  /*0fa0*/  FADD R23, R14, R7 ;  /* 0x000000070e177221 */ /* 0x000fe20000000000 */
[----:B------:R-:W-:Y:S06]  /*0fb0*/  @!P2 BRA `(.L_x_6) ;  /* 0x00000004006ca947 */ /* 0x000fec0003800000 */
[----:B------:R-:W-:-:S13]  /*0fc0*/  FSETP.NEU.AND P0, PT, |R9|, +INF , PT ;  /* 0x7f8000000900780b */ /* 0x000fda0003f0d200 */
[----:B------:R-:W-:Y:S01]  /*0fd0*/  @!P0 FMUL R15, RZ, R9 ;  /* 0x00000009ff0f8220 */ /* 0x000fe20000400000 */
[----:B------:R-:W-:Y:S01]  /*0fe0*/  @!P0 IMAD.MOV.U32 R16, RZ, RZ, RZ ;  /* 0x000000ffff108224 */ /* 0x000fe200078e00ff */
[----:B------:R-:W-:Y:S06]  /*0ff0*/  @!P0 BRA `(.L_x_6) ;  /* 0x00000004005c8947 */ /* 0x000fec0003800000 */
[----:B------:R-:W-:Y:S01]  /*1000*/  IMAD.SHL.U32 R0, R9, 0x100, RZ ;  /* 0x0000010009007824 */ /* 0x000fe200078e00ff */
[----:B------:R-:W-:Y:S01]  /*1010*/  CS2R R14, SRZ ;  /* 0x00000000000e7805 */ /* 0x000fe2000001ff00 */
[----:B------:R-:W-:Y:S01]  /*1020*/  IMAD.MOV.U32 R25, RZ, RZ, RZ ;  /* 0x000000ffff197224 */ /* 0x000fe200078e00ff */
[----:B------:R-:W0:Y:S02]  /*1030*/  LDCU.64 UR8, c[0x4][URZ] ;  /* 0x01000000ff0877ac */ /* 0x000e240008000a00 */
[----:B------:R-:W-:Y:S01]  /*1040*/  LOP3.LUT R27, R0, 0x80000000, RZ, 0xfc, !PT ;  /* 0x80000000001b7812 */ /* 0x000fe200078efcff */
[----:B------:R-:W-:-:S06]  /*1050*/  UMOV UR4, URZ ;  /* 0x000000ff00047c82 */ /* 0x000fcc0008000000 */
.L_x_7:
        /* <DEDUP_REMOVED lines=11> */
[----:B------:R-:W-:-:S02]  /*1110*/  ISETP.EQ.AND P4, PT, R14, 0x10, PT ;  /* 0x000000100e00780c */ /* 0x000fc40003f82270 */
[C---:B------:R-:W-:Y:S01]  /*1120*/  ISETP.EQ.AND P5, PT, R14.reuse, 0x14, PT ;  /* 0x000000140e00780c */ /* 0x040fe20003fa2270 */
[----:B------:R-:W-:Y:S02]  /*1130*/  VIADD R14, R14, 0x4 ;  /* 0x000000040e0e7836 */ /* 0x000fe40000000000 */
[----:B--2---:R-:W-:-:S03]  /*1140*/  IMAD.WIDE.U32 R6, R4, R27, RZ ;  /* 0x0000001b04067225 */ /* 0x004fc600078e00ff */
[----:B------:R-:W-:-:S07]  /*1150*/  IADD3 R0, P6, PT, R6, R15, RZ ;  /* 0x0000000f06007210 */ /* 0x000fce0007fde0ff */
[----:B------:R-:W-:Y:S01]  /*1160*/  @P5 MOV R21, R0 ;  /* 0x0000000000155202 */ /* 0x000fe20000000f00 */
[----:B------:R-:W-:Y:S02]  /*1170*/  IMAD.X R15, R7, 0x1, R25, P6 ;  /* 0x00000001070f7824 */ /* 0x000fe400030e0619 */
[--C-:B------:R-:W-:Y:S02]  /*1180*/  @P0 IMAD.MOV.U32 R10, RZ, RZ, R0.reuse ;  /* 0x000000ffff0a0224 */ /* 0x100fe400078e0000 */
[--C-:B------:R-:W-:Y:S02]  /*1190*/  @P1 IMAD.MOV.U32 R17, RZ, RZ, R0.reuse ;  /* 0x000000ffff111224 */ /* 0x100fe400078e0000 */
[--C-:B------:R-:W-:Y:S02]  /*11a0*/  @P2 IMAD.MOV.U32 R18, RZ, RZ, R0.reuse ;  /* 0x000000ffff122224 */ /* 0x100fe400078e0000 */
[--C-:B------:R-:W-:Y:S02]  /*11b0*/  @P3 IMAD.MOV.U32 R19, RZ, RZ, R0.reuse ;  /* 0x000000ffff133224 */ /* 0x100fe400078e0000 */
        /* <DEDUP_REMOVED lines=13> */
[----:B------:R-:W-:-:S03]  /*1290*/  ISETP.EQ.AND P5, PT, R6, RZ, PT ;  /* 0x000000ff0600720c */ /* 0x000fc60003fa2270 */
[--C-:B------:R-:W-:Y:S01]  /*12a0*/  @P3 IMAD.MOV.U32 R0, RZ, RZ, R10.reuse ;  /* 0x000000ffff003224 */ /* 0x100fe200078e000a */
[C---:B------:R-:W-:Y:S01]  /*12b0*/  ISETP.EQ.AND P3, PT, R6.reuse, -0x4, PT ;  /* 0xfffffffc0600780c */ /* 0x040fe20003f62270 */
[----:B------:R-:W-:Y:S02]  /*12c0*/  @P4 IMAD.MOV.U32 R4, RZ, RZ, R10 ;  /* 0x000000ffff044224 */ /* 0x000fe400078e000a */
[----:B------:R-:W-:Y:S01]  /*12d0*/  @P4 IMAD.MOV.U32 R0, RZ, RZ, R17 ;  /* 0x000000ffff004224 */ /* 0x000fe200078e0011 */
[----:B------:R-:W-:Y:S01]  /*12e0*/  ISETP.EQ.AND P4, PT, R6, 0x4, PT ;  /* 0x000000040600780c */ /* 0x000fe20003f82270 */
[--C-:B------:R-:W-:Y:S01]  /*12f0*/  @P2 IMAD.MOV.U32 R0, RZ, RZ, R18.reuse ;  /* 0x000000ffff002224 */ /* 0x100fe200078e0012 */
[----:B------:R-:W-:Y:S01]  /*1300*/  @P2 MOV R4, R17 ;  /* 0x0000001100042202 */ /* 0x000fe20000000f00 */
[----:B------:R-:W-:Y:S02]  /*1310*/  @P1 IMAD.MOV.U32 R4, RZ, RZ, R18 ;  /* 0x000000ffff041224 */ /* 0x000fe400078e0012 */
[----:B------:R-:W-:-:S02]  /*1320*/  @P1 IMAD.MOV.U32 R0, RZ, RZ, R19 ;  /* 0x000000ffff001224 */ /* 0x000fc400078e0013 */
[----:B------:R-:W-:Y:S02]  /*1330*/  @P0 IMAD.MOV.U32 R4, RZ, RZ, R19 ;  /* 0x000000ffff040224 */ /* 0x000fe400078e0013 */
[--C-:B------:R-:W-:Y:S01]  /*1340*/  @P0 IMAD.MOV.U32 R0, RZ, RZ, R20.reuse ;  /* 0x000000ffff000224 */ /* 0x100fe200078e0014 */
[----:B------:R-:W-:Y:S01]  /*1350*/  @P3 MOV R0, R21 ;  /* 0x0000001500003202 */ /* 0x000fe20000000f00 */
[----:B------:R-:W-:Y:S02]  /*1360*/  @P3 IMAD.MOV.U32 R4, RZ, RZ, R20 ;  /* 0x000000ffff043224 */ /* 0x000fe400078e0014 */
[----:B------:R-:W-:Y:S02]  /*1370*/  @P5 IMAD.MOV.U32 R4, RZ, RZ, R21 ;  /* 0x000000ffff045224 */ /* 0x000fe400078e0015 */
[--C-:B------:R-:W-:Y:S02]  /*1380*/  @P5 IMAD.MOV.U32 R0, RZ, RZ, R15.reuse ;  /* 0x000000ffff005224 */ /* 0x100fe400078e000f */
[----:B------:R-:W-:Y:S01]  /*1390*/  @P4 IMAD.MOV.U32 R4, RZ, RZ, R15 ;  /* 0x000000ffff044224 */ /* 0x000fe200078e000f */
[----:B------:R-:W-:Y:S06]  /*13a0*/  @!P6 BRA `(.L_x_8) ;  /* 0x000000000028e947 */ /* 0x000fec0003800000 */
[----:B------:R-:W-:Y:S01]  /*13b0*/  @P1 IMAD.MOV.U32 R10, RZ, RZ, R17 ;  /* 0x000000ffff0a1224 */ /* 0x000fe200078e0011 */
[----:B------:R-:W-:Y:S01]  /*13c0*/  LOP3.LUT R5, R5, 0x1f, RZ, 0xc0, !PT ;  /* 0x0000001f05057812 */ /* 0x000fe200078ec0ff */
[----:B------:R-:W-:Y:S01]  /*13d0*/  @P0 IMAD.MOV.U32 R10, RZ, RZ, R18 ;  /* 0x000000ffff0a0224 */ /* 0x000fe200078e0012 */
[----:B------:R-:W-:Y:S01]  /*13e0*/  ISETP.EQ.AND P0, PT, R6, 0x8, PT ;  /* 0x000000080600780c */ /* 0x000fe20003f02270 */
[----:B------:R-:W-:Y:S01]  /*13f0*/  @P3 IMAD.MOV.U32 R10, RZ, RZ, R19 ;  /* 0x000000ffff0a3224 */ /* 0x000fe200078e0013 */
[----:B------:R-:W-:Y:S01]  /*1400*/  @P5 MOV R10, R20 ;  /* 0x00000014000a5202 */ /* 0x000fe20000000f00 */
[----:B------:R-:W-:Y:S01]  /*1410*/  @P4 IMAD.MOV.U32 R10, RZ, RZ, R21 ;  /* 0x000000ffff0a4224 */ /* 0x000fe200078e0015 */
[----:B------:R-:W-:-:S09]  /*1420*/  SHF.L.W.U32.HI R0, R4, R5, R0 ;  /* 0x0000000504007219 */ /* 0x000fd20000010e00 */
[----:B------:R-:W-:-:S05]  /*1430*/  @P0 IMAD.MOV.U32 R10, RZ, RZ, R15 ;  /* 0x000000ffff0a0224 */ /* 0x000fca00078e000f */
[----:B------:R-:W-:-:S07]  /*1440*/  SHF.L.W.U32.HI R4, R10, R5, R4 ;  /* 0x000000050a047219 */ /* 0x000fce0000010e04 */
.L_x_8:
        /* <DEDUP_REMOVED lines=9> */
[----:B------:R-:W0:Y:S01]  /*14e0*/  I2F.F64.S64 R4, R6 ;  /* 0x0000000600047312 */ /* 0x000e220000301c00 */
[C---:B------:R-:W-:Y:S02]  /*14f0*/  LOP3.LUT R9, R16.reuse, R9, RZ, 0x3c, !PT ;  /* 0x0000000910097212 */ /* 0x040fe400078e3cff */
[----:B------:R-:W-:Y:S02]  /*1500*/  LEA.HI R16, R16, R0, RZ, 0x1 ;  /* 0x0000000010107211 */ /* 0x000fe400078f08ff */
[----:B------:R-:W-:-:S03]  /*1510*/  ISETP.GE.AND P0, PT, R9, RZ, PT ;  /* 0x000000ff0900720c */ /* 0x000fc60003f06270 */
[----:B------:R-:W-:-:S04]  /*1520*/  IMAD.MOV R0, RZ, RZ, -R16 ;  /* 0x000000ffff007224 */ /* 0x000fc800078e0a10 */
[----:B------:R-:W-:Y:S01]  /*1530*/  @!P1 IMAD.MOV.U32 R16, RZ, RZ, R0 ;  /* 0x000000ffff109224 */ /* 0x000fe200078e0000 */
[----:B0-----:R-:W-:-:S10]  /*1540*/  DMUL R4, R4, UR4 ;  /* 0x0000000404047c28 */ /* 0x001fd40008000000 */
[----:B------:R-:W0:Y:S02]  /*1550*/  F2F.F32.F64 R4, R4 ;  /* 0x0000000400047310 */ /* 0x000e240000301000 */
[----:B0-----:R-:W-:-:S07]  /*1560*/  FSEL R15, -R4, R4, !P0 ;  /* 0x00000004040f7208 */ /* 0x001fce0004000100 */
.L_x_6:
[----:B------:R-:W2:Y:S04]  /*1570*/  LDG.E R4, desc[UR6][R2.64] ;  /* 0x0000000602047981 */ /* 0x000ea8000c1e1900 */
[----:B------:R-:W3:Y:S04]  /*1580*/  LDG.E R6, desc[UR6][R2.64+0x4] ;  /* 0x0000040602067981 */ /* 0x000ee8000c1e1900 */
[----:B------:R-:W4:Y:S01]  /*1590*/  LDG.E R10, desc[UR6][R2.64+0x8] ;  /* 0x00000806020a7981 */ /* 0x000f22000c1e1900 */
[----:B------:R-:W-:Y:S01]  /*15a0*/  FMUL R5, R15, R15 ;  /* 0x0000000f0f057220 */ /* 0x000fe20000400000 */
[----:B------:R-:W-:-:S02]  /*15b0*/  LOP3.LUT R0, R16, 0x1, RZ, 0xc0, !PT ;  /* 0x0000000110007812 */ /* 0x000fc400078ec0ff */
[----:B------:R-:W-:Y:S01]  /*15c0*/  LOP3.LUT P1, RZ, R16, 0x2, RZ, 0xc0, !PT ;  /* 0x0000000210ff7812 */ /* 0x000fe2000782c0ff */
[----:B------:R-:W-:Y:S01]  /*15d0*/  FFMA R22, R5, R22, -0.0013887860113754868507 ;  /* 0xbab607ed05167423 */ /* 0x000fe20000000016 */
[----:B------:R-:W-:Y:S01]  /*15e0*/  ISETP.NE.U32.AND P0, PT, R0, 0x1, PT ;  /* 0x000000010000780c */ /* 0x000fe20003f05070 */
[----:B------:R-:W-:Y:S03]  /*15f0*/  STG.E desc[UR6][R2.64+0xc], R13 ;  /* 0x00000c0d02007986 */ /* 0x000fe6000c101906 */
[----:B------:R-:W-:Y:S01]  /*1600*/  FSEL R0, R11, 0.0083327032625675201416, !P0 ;  /* 0x3c0885e40b007808 */ /* 0x000fe20004000000 */
[----:B------:R-:W-:Y:S01]  /*1610*/  STG.E desc[UR6][R2.64+0x10], R23 ;  /* 0x0000101702007986 */ /* 0x000fe2000c101906 */
[----:B------:R-:W-:Y:S02]  /*1620*/  FSEL R22, R22, -0.00019574658654164522886, !P0 ;  /* 0xb94d415316167808 */ /* 0x000fe40004000000 */
[----:B------:R-:W-:-:S03]  /*1630*/  FSEL R7, -R12, -0.16666662693023681641, !P0 ;  /* 0xbe2aaaa80c077808 */ /* 0x000fc60004000100 */
[----:B------:R-:W-:Y:S01]  /*1640*/  FFMA R22, R5, R22, R0 ;  /* 0x0000001605167223 */ /* 0x000fe20000000000 */
[----:B------:R-:W-:-:S03]  /*1650*/  FSEL R0, R15, 1, P0 ;  /* 0x3f8000000f007808 */ /* 0x000fc60000000000 */
[C---:B------:R-:W-:Y:S02]  /*1660*/  FFMA R7, R5.reuse, R22, R7 ;  /* 0x0000001605077223 */ /* 0x040fe40000000007 */
[----:B------:R-:W-:-:S04]  /*1670*/  FFMA R5, R5, R0, RZ ;  /* 0x0000000005057223 */ /* 0x000fc800000000ff */
[----:B------:R-:W-:-:S04]  /*1680*/  FFMA R5, R5, R7, R0 ;  /* 0x0000000705057223 */ /* 0x000fc80000000000 */
[----:B------:R-:W-:-:S04]  /*1690*/  @P1 FADD R5, RZ, -R5 ;  /* 0x80000005ff051221 */ /* 0x000fc80000000000 */
[----:B------:R-:W-:-:S05]  /*16a0*/  FADD R5, R8, R5 ;  /* 0x0000000508057221 */ /* 0x000fca0000000000 */
[----:B------:R-:W-:Y:S01]  /*16b0*/  STG.E desc[UR6][R2.64+0x14], R5 ;  /* 0x0000140502007986 */ /* 0x000fe2000c101906 */
[----:B--2---:R-:W-:Y:S01]  /*16c0*/  FADD R7, R13, R4 ;  /* 0x000000040d077221 */ /* 0x004fe20000000000 */
[----:B---3--:R-:W-:-:S04]  /*16d0*/  FADD R9, R23, R6 ;  /* 0x0000000617097221 */ /* 0x008fc80000000000 */
[----:B------:R-:W-:Y:S01]  /*16e0*/  STG.E desc[UR6][R2.64], R7 ;  /* 0x0000000702007986 */ /* 0x000fe2000c101906 */
[----:B----4-:R-:W-:-:S03]  /*16f0*/  FADD R11, R5, R10 ;  /* 0x0000000a050b7221 */ /* 0x010fc60000000000 */
[----:B------:R-:W-:Y:S04]  /*1700*/  STG.E desc[UR6][R2.64+0x4], R9 ;  /* 0x0000040902007986 */ /* 0x000fe8000c101906 */
[----:B------:R-:W-:Y:S01]  /*1710*/  STG.E desc[UR6][R2.64+0x8], R11 ;  /* 0x0000080b02007986 */ /* 0x000fe2000c101906 */
[----:B------:R-:W-:Y:S05]  /*1720*/  EXIT ;  /* 0x000000000000794d */ /* 0x000fea0003800000 */
.L_x_9:
[----:B------:R-:W-:-:S00]  /*1730*/  BRA `(.L_x_9) ;  /* 0xfffffffc00fc7947 */ /* 0x000fc0000383ffff */
[----:B------:R-:W-:-:S00]  /*1740*/  NOP ;  /* 0x0000000000007918 */ /* 0x000fc00000000000 */
        /* <DEDUP_REMOVED lines=11> */
.L_x_10:


//--------------------- .nv.global.init           --------------------------
	.section	.nv.global.init,"aw",@progbits
	.align	4
.nv.global.init:
	.type		__cudart_i2opi_f,@object
	.size		__cudart_i2opi_f,(.L_0 - __cudart_i2opi_f)
__cudart_i2opi_f:
        /*0000*/ 	.byte	0x41, 0x90, 0x43, 0x3c, 0x99, 0x95, 0x62, 0xdb, 0xc0, 0xdd, 0x34, 0xf5, 0xd1, 0x57, 0x27, 0xfc
        /*0010*/ 	.byte	0x29, 0x15, 0x44, 0x4e, 0x6e, 0x83, 0xf9, 0xa2
.L_0:


//--------------------- .nv.shared.reserved.0     --------------------------
	.section	.nv.shared.reserved.0,"aw",@nobits
	.weak		__nv_reservedSMEM_offset_0_alias
	.size		__nv_reservedSMEM_offset_0_alias, 0, 64
	.other		__nv_reservedSMEM_offset_0_alias,@"STO_CUDA_RESERVED_SHARED STV_DEFAULT"
__nv_reservedSMEM_offset_0_alias:
	.zero		0
	.zero		64


//--------------------- .nv.constant0._Z8gpu_stepiP8Particlef --------------------------
	.section	.nv.constant0._Z8gpu_stepiP8Particlef,"a",@progbits
	.sectionflags	@""
	.align	4
.nv.constant0._Z8gpu_stepiP8Particlef:
	.zero		916


//--------------------- SYMBOLS --------------------------

	.type		.nv.reservedSmem.offset0,@object
	.size		.nv.reservedSmem.offset0,0x4
